//
// Generated by NVIDIA NVVM Compiler
//
// Compiler Build ID: CL-36424714
// Cuda compilation tools, release 13.0, V13.0.88
// Based on NVVM 20.0.0
//

.version 9.0
.target sm_100
.address_size 64

	// .globl	_Z13kernel_matmuliPfS_S_
// _ZZ20kernel_matmul_sharediPfS_S_E2As has been demoted
// _ZZ20kernel_matmul_sharediPfS_S_E2Bs has been demoted

.visible .entry _Z13kernel_matmuliPfS_S_(
	.param .u32 _Z13kernel_matmuliPfS_S__param_0,
	.param .u64 .ptr .align 1 _Z13kernel_matmuliPfS_S__param_1,
	.param .u64 .ptr .align 1 _Z13kernel_matmuliPfS_S__param_2,
	.param .u64 .ptr .align 1 _Z13kernel_matmuliPfS_S__param_3
)
{
	.reg .pred 	%p<10>;
	.reg .b32 	%r<42>;
	.reg .b32 	%f<67>;
	.reg .b64 	%rd<67>;

	ld.param.u32 	%r19, [_Z13kernel_matmuliPfS_S__param_0];
	ld.param.u64 	%rd14, [_Z13kernel_matmuliPfS_S__param_1];
	ld.param.u64 	%rd15, [_Z13kernel_matmuliPfS_S__param_2];
	cvta.to.global.u64 	%rd1, %rd15;
	cvta.to.global.u64 	%rd2, %rd14;
	mov.u32 	%r20, %ctaid.x;
	mov.u32 	%r21, %ntid.x;
	mov.u32 	%r22, %tid.x;
	mad.lo.s32 	%r1, %r20, %r21, %r22;
	mov.u32 	%r23, %ctaid.y;
	mov.u32 	%r24, %ntid.y;
	mov.u32 	%r25, %tid.y;
	mad.lo.s32 	%r26, %r23, %r24, %r25;
	max.s32 	%r27, %r1, %r26;
	setp.ge.s32 	%p1, %r27, %r19;
	@%p1 bra 	$L__BB0_13;
	mul.lo.s32 	%r3, %r26, %r19;
	and.b32  	%r4, %r19, 7;
	setp.lt.u32 	%p2, %r19, 8;
	mov.f32 	%f66, 0f00000000;
	mov.b32 	%r40, 0;
	@%p2 bra 	$L__BB0_4;
	and.b32  	%r40, %r19, 2147483640;
	neg.s32 	%r38, %r40;
	mul.wide.s32 	%rd16, %r19, 4;
	add.s64 	%rd3, %rd1, %rd16;
	shl.b32 	%r7, %r19, 3;
	mul.wide.s32 	%rd17, %r19, 8;
	add.s64 	%rd4, %rd1, %rd17;
	mul.wide.s32 	%rd18, %r19, 12;
	add.s64 	%rd5, %rd1, %rd18;
	mul.wide.s32 	%rd19, %r19, 16;
	add.s64 	%rd6, %rd1, %rd19;
	mul.wide.s32 	%rd20, %r19, 20;
	add.s64 	%rd7, %rd1, %rd20;
	mul.wide.s32 	%rd21, %r19, 24;
	add.s64 	%rd8, %rd1, %rd21;
	mul.wide.s32 	%rd22, %r19, 28;
	add.s64 	%rd9, %rd1, %rd22;
	mul.wide.u32 	%rd23, %r3, 4;
	add.s64 	%rd24, %rd23, %rd2;
	add.s64 	%rd66, %rd24, 16;
	mov.f32 	%f66, 0f00000000;
	mov.u32 	%r37, %r1;
$L__BB0_3:
	.pragma "nounroll";
	mul.wide.s32 	%rd25, %r37, 4;
	add.s64 	%rd26, %rd3, %rd25;
	add.s64 	%rd27, %rd4, %rd25;
	add.s64 	%rd28, %rd5, %rd25;
	add.s64 	%rd29, %rd6, %rd25;
	add.s64 	%rd30, %rd7, %rd25;
	add.s64 	%rd31, %rd8, %rd25;
	add.s64 	%rd32, %rd9, %rd25;
	add.s64 	%rd33, %rd1, %rd25;
	ld.global.f32 	%f16, [%rd66+-16];
	ld.global.f32 	%f17, [%rd33];
	fma.rn.f32 	%f18, %f16, %f17, %f66;
	ld.global.f32 	%f19, [%rd66+-12];
	ld.global.f32 	%f20, [%rd26];
	fma.rn.f32 	%f21, %f19, %f20, %f18;
	ld.global.f32 	%f22, [%rd66+-8];
	ld.global.f32 	%f23, [%rd27];
	fma.rn.f32 	%f24, %f22, %f23, %f21;
	ld.global.f32 	%f25, [%rd66+-4];
	ld.global.f32 	%f26, [%rd28];
	fma.rn.f32 	%f27, %f25, %f26, %f24;
	ld.global.f32 	%f28, [%rd66];
	ld.global.f32 	%f29, [%rd29];
	fma.rn.f32 	%f30, %f28, %f29, %f27;
	ld.global.f32 	%f31, [%rd66+4];
	ld.global.f32 	%f32, [%rd30];
	fma.rn.f32 	%f33, %f31, %f32, %f30;
	ld.global.f32 	%f34, [%rd66+8];
	ld.global.f32 	%f35, [%rd31];
	fma.rn.f32 	%f36, %f34, %f35, %f33;
	ld.global.f32 	%f37, [%rd66+12];
	ld.global.f32 	%f38, [%rd32];
	fma.rn.f32 	%f66, %f37, %f38, %f36;
	add.s32 	%r38, %r38, 8;
	add.s32 	%r37, %r37, %r7;
	add.s64 	%rd66, %rd66, 32;
	setp.ne.s32 	%p3, %r38, 0;
	@%p3 bra 	$L__BB0_3;
$L__BB0_4:
	setp.eq.s32 	%p4, %r4, 0;
	@%p4 bra 	$L__BB0_12;
	and.b32  	%r13, %r19, 3;
	setp.lt.u32 	%p5, %r4, 4;
	@%p5 bra 	$L__BB0_7;
	add.s32 	%r29, %r40, %r3;
	mul.wide.u32 	%rd34, %r29, 4;
	add.s64 	%rd35, %rd2, %rd34;
	ld.global.f32 	%f40, [%rd35];
	mad.lo.s32 	%r30, %r40, %r19, %r1;
	mul.wide.s32 	%rd36, %r30, 4;
	add.s64 	%rd37, %rd1, %rd36;
	ld.global.f32 	%f41, [%rd37];
	fma.rn.f32 	%f42, %f40, %f41, %f66;
	cvt.u64.u32 	%rd38, %r3;
	cvt.u64.u32 	%rd39, %r40;
	add.s64 	%rd40, %rd39, %rd38;
	shl.b64 	%rd41, %rd40, 2;
	add.s64 	%rd42, %rd2, %rd41;
	ld.global.f32 	%f43, [%rd42+4];
	mul.wide.s32 	%rd43, %r19, 4;
	add.s64 	%rd44, %rd37, %rd43;
	ld.global.f32 	%f44, [%rd44];
	fma.rn.f32 	%f45, %f43, %f44, %f42;
	ld.global.f32 	%f46, [%rd42+8];
	add.s64 	%rd45, %rd44, %rd43;
	ld.global.f32 	%f47, [%rd45];
	fma.rn.f32 	%f48, %f46, %f47, %f45;
	ld.global.f32 	%f49, [%rd42+12];
	add.s64 	%rd46, %rd45, %rd43;
	ld.global.f32 	%f50, [%rd46];
	fma.rn.f32 	%f66, %f49, %f50, %f48;
	add.s32 	%r40, %r40, 4;
$L__BB0_7:
	setp.eq.s32 	%p6, %r13, 0;
	@%p6 bra 	$L__BB0_12;
	setp.eq.s32 	%p7, %r13, 1;
	@%p7 bra 	$L__BB0_10;
	add.s32 	%r31, %r40, %r3;
	mul.wide.u32 	%rd47, %r31, 4;
	add.s64 	%rd48, %rd2, %rd47;
	ld.global.f32 	%f52, [%rd48];
	mad.lo.s32 	%r32, %r40, %r19, %r1;
	mul.wide.s32 	%rd49, %r32, 4;
	add.s64 	%rd50, %rd1, %rd49;
	ld.global.f32 	%f53, [%rd50];
	fma.rn.f32 	%f54, %f52, %f53, %f66;
	cvt.u64.u32 	%rd51, %r3;
	cvt.u64.u32 	%rd52, %r40;
	add.s64 	%rd53, %rd52, %rd51;
	shl.b64 	%rd54, %rd53, 2;
	add.s64 	%rd55, %rd2, %rd54;
	ld.global.f32 	%f55, [%rd55+4];
	mul.wide.s32 	%rd56, %r19, 4;
	add.s64 	%rd57, %rd50, %rd56;
	ld.global.f32 	%f56, [%rd57];
	fma.rn.f32 	%f66, %f55, %f56, %f54;
	add.s32 	%r40, %r40, 2;
$L__BB0_10:
	and.b32  	%r33, %r19, 1;
	setp.eq.b32 	%p8, %r33, 1;
	not.pred 	%p9, %p8;
	@%p9 bra 	$L__BB0_12;
	add.s32 	%r34, %r40, %r3;
	mul.wide.u32 	%rd58, %r34, 4;
	add.s64 	%rd59, %rd2, %rd58;
	ld.global.f32 	%f57, [%rd59];
	mad.lo.s32 	%r35, %r40, %r19, %r1;
	mul.wide.s32 	%rd60, %r35, 4;
	add.s64 	%rd61, %rd1, %rd60;
	ld.global.f32 	%f58, [%rd61];
	fma.rn.f32 	%f66, %f57, %f58, %f66;
$L__BB0_12:
	ld.param.u64 	%rd65, [_Z13kernel_matmuliPfS_S__param_3];
	add.s32 	%r36, %r3, %r1;
	cvta.to.global.u64 	%rd62, %rd65;
	mul.wide.s32 	%rd63, %r36, 4;
	add.s64 	%rd64, %rd62, %rd63;
	st.global.f32 	[%rd64], %f66;
$L__BB0_13:
	ret;

}
	// .globl	_Z20kernel_matmul_sharediPfS_S_
.visible .entry _Z20kernel_matmul_sharediPfS_S_(
	.param .u32 _Z20kernel_matmul_sharediPfS_S__param_0,
	.param .u64 .ptr .align 1 _Z20kernel_matmul_sharediPfS_S__param_1,
	.param .u64 .ptr .align 1 _Z20kernel_matmul_sharediPfS_S__param_2,
	.param .u64 .ptr .align 1 _Z20kernel_matmul_sharediPfS_S__param_3
)
{
	.reg .pred 	%p<8>;
	.reg .b32 	%r<43>;
	.reg .b32 	%f<111>;
	.reg .b64 	%rd<13>;
	// demoted variable
	.shared .align 4 .b8 _ZZ20kernel_matmul_sharediPfS_S_E2As[4096];
	// demoted variable
	.shared .align 4 .b8 _ZZ20kernel_matmul_sharediPfS_S_E2Bs[4096];
	ld.param.u32 	%r24, [_Z20kernel_matmul_sharediPfS_S__param_0];
	ld.param.u64 	%rd4, [_Z20kernel_matmul_sharediPfS_S__param_1];
	ld.param.u64 	%rd5, [_Z20kernel_matmul_sharediPfS_S__param_2];
	ld.param.u64 	%rd6, [_Z20kernel_matmul_sharediPfS_S__param_3];
	mov.u32 	%r38, %tid.x;
	mov.u32 	%r40, %tid.y;
	mov.u32 	%r25, %ctaid.x;
	shl.b32 	%r3, %r25, 5;
	add.s32 	%r4, %r3, %r38;
	mov.u32 	%r26, %ctaid.y;
	shl.b32 	%r27, %r26, 5;
	add.s32 	%r5, %r27, %r40;
	setp.lt.s32 	%p1, %r24, 1;
	mov.f32 	%f110, 0f00000000;
	@%p1 bra 	$L__BB1_7;
	add.s32 	%r28, %r24, 31;
	shr.u32 	%r29, %r28, 5;
	shl.b32 	%r30, %r40, 7;
	mov.u32 	%r31, _ZZ20kernel_matmul_sharediPfS_S_E2As;
	add.s32 	%r6, %r31, %r30;
	shl.b32 	%r32, %r38, 2;
	add.s32 	%r7, %r6, %r32;
	mov.u32 	%r33, _ZZ20kernel_matmul_sharediPfS_S_E2Bs;
	add.s32 	%r9, %r33, %r32;
	add.s32 	%r8, %r9, %r30;
	neg.s32 	%r42, %r29;
	mad.lo.s32 	%r34, %r40, %r24, %r38;
	add.s32 	%r41, %r34, %r3;
	shl.b32 	%r12, %r24, 5;
	mad.lo.s32 	%r39, %r5, %r24, %r38;
	cvta.to.global.u64 	%rd1, %rd4;
	cvta.to.global.u64 	%rd2, %rd5;
	mov.f32 	%f110, 0f00000000;
$L__BB1_2:
	setp.ge.u32 	%p2, %r5, %r24;
	mul.wide.s32 	%rd7, %r39, 4;
	add.s64 	%rd3, %rd1, %rd7;
	setp.ge.s32 	%p3, %r38, %r24;
	mov.f32 	%f108, 0f00000000;
	or.pred  	%p4, %p2, %p3;
	@%p4 bra 	$L__BB1_4;
	ld.global.f32 	%f108, [%rd3];
$L__BB1_4:
	st.shared.f32 	[%r7], %f108;
	max.s32 	%r35, %r4, %r40;
	setp.ge.s32 	%p5, %r35, %r24;
	mov.f32 	%f109, 0f00000000;
	@%p5 bra 	$L__BB1_6;
	mul.wide.s32 	%rd8, %r41, 4;
	add.s64 	%rd9, %rd2, %rd8;
	ld.global.f32 	%f109, [%rd9];
$L__BB1_6:
	st.shared.f32 	[%r8], %f109;
	bar.sync 	0;
	ld.shared.f32 	%f12, [%r6];
	ld.shared.f32 	%f13, [%r9];
	fma.rn.f32 	%f14, %f12, %f13, %f110;
	ld.shared.f32 	%f15, [%r6+4];
	ld.shared.f32 	%f16, [%r9+128];
	fma.rn.f32 	%f17, %f15, %f16, %f14;
	ld.shared.f32 	%f18, [%r6+8];
	ld.shared.f32 	%f19, [%r9+256];
	fma.rn.f32 	%f20, %f18, %f19, %f17;
	ld.shared.f32 	%f21, [%r6+12];
	ld.shared.f32 	%f22, [%r9+384];
	fma.rn.f32 	%f23, %f21, %f22, %f20;
	ld.shared.f32 	%f24, [%r6+16];
	ld.shared.f32 	%f25, [%r9+512];
	fma.rn.f32 	%f26, %f24, %f25, %f23;
	ld.shared.f32 	%f27, [%r6+20];
	ld.shared.f32 	%f28, [%r9+640];
	fma.rn.f32 	%f29, %f27, %f28, %f26;
	ld.shared.f32 	%f30, [%r6+24];
	ld.shared.f32 	%f31, [%r9+768];
	fma.rn.f32 	%f32, %f30, %f31, %f29;
	ld.shared.f32 	%f33, [%r6+28];
	ld.shared.f32 	%f34, [%r9+896];
	fma.rn.f32 	%f35, %f33, %f34, %f32;
	ld.shared.f32 	%f36, [%r6+32];
	ld.shared.f32 	%f37, [%r9+1024];
	fma.rn.f32 	%f38, %f36, %f37, %f35;
	ld.shared.f32 	%f39, [%r6+36];
	ld.shared.f32 	%f40, [%r9+1152];
	fma.rn.f32 	%f41, %f39, %f40, %f38;
	ld.shared.f32 	%f42, [%r6+40];
	ld.shared.f32 	%f43, [%r9+1280];
	fma.rn.f32 	%f44, %f42, %f43, %f41;
	ld.shared.f32 	%f45, [%r6+44];
	ld.shared.f32 	%f46, [%r9+1408];
	fma.rn.f32 	%f47, %f45, %f46, %f44;
	ld.shared.f32 	%f48, [%r6+48];
	ld.shared.f32 	%f49, [%r9+1536];
	fma.rn.f32 	%f50, %f48, %f49, %f47;
	ld.shared.f32 	%f51, [%r6+52];
	ld.shared.f32 	%f52, [%r9+1664];
	fma.rn.f32 	%f53, %f51, %f52, %f50;
	ld.shared.f32 	%f54, [%r6+56];
	ld.shared.f32 	%f55, [%r9+1792];
	fma.rn.f32 	%f56, %f54, %f55, %f53;
	ld.shared.f32 	%f57, [%r6+60];
	ld.shared.f32 	%f58, [%r9+1920];
	fma.rn.f32 	%f59, %f57, %f58, %f56;
	ld.shared.f32 	%f60, [%r6+64];
	ld.shared.f32 	%f61, [%r9+2048];
	fma.rn.f32 	%f62, %f60, %f61, %f59;
	ld.shared.f32 	%f63, [%r6+68];
	ld.shared.f32 	%f64, [%r9+2176];
	fma.rn.f32 	%f65, %f63, %f64, %f62;
	ld.shared.f32 	%f66, [%r6+72];
	ld.shared.f32 	%f67, [%r9+2304];
	fma.rn.f32 	%f68, %f66, %f67, %f65;
	ld.shared.f32 	%f69, [%r6+76];
	ld.shared.f32 	%f70, [%r9+2432];
	fma.rn.f32 	%f71, %f69, %f70, %f68;
	ld.shared.f32 	%f72, [%r6+80];
	ld.shared.f32 	%f73, [%r9+2560];
	fma.rn.f32 	%f74, %f72, %f73, %f71;
	ld.shared.f32 	%f75, [%r6+84];
	ld.shared.f32 	%f76, [%r9+2688];
	fma.rn.f32 	%f77, %f75, %f76, %f74;
	ld.shared.f32 	%f78, [%r6+88];
	ld.shared.f32 	%f79, [%r9+2816];
	fma.rn.f32 	%f80, %f78, %f79, %f77;
	ld.shared.f32 	%f81, [%r6+92];
	ld.shared.f32 	%f82, [%r9+2944];
	fma.rn.f32 	%f83, %f81, %f82, %f80;
	ld.shared.f32 	%f84, [%r6+96];
	ld.shared.f32 	%f85, [%r9+3072];
	fma.rn.f32 	%f86, %f84, %f85, %f83;
	ld.shared.f32 	%f87, [%r6+100];
	ld.shared.f32 	%f88, [%r9+3200];
	fma.rn.f32 	%f89, %f87, %f88, %f86;
	ld.shared.f32 	%f90, [%r6+104];
	ld.shared.f32 	%f91, [%r9+3328];
	fma.rn.f32 	%f92, %f90, %f91, %f89;
	ld.shared.f32 	%f93, [%r6+108];
	ld.shared.f32 	%f94, [%r9+3456];
	fma.rn.f32 	%f95, %f93, %f94, %f92;
	ld.shared.f32 	%f96, [%r6+112];
	ld.shared.f32 	%f97, [%r9+3584];
	fma.rn.f32 	%f98, %f96, %f97, %f95;
	ld.shared.f32 	%f99, [%r6+116];
	ld.shared.f32 	%f100, [%r9+3712];
	fma.rn.f32 	%f101, %f99, %f100, %f98;
	ld.shared.f32 	%f102, [%r6+120];
	ld.shared.f32 	%f103, [%r9+3840];
	fma.rn.f32 	%f104, %f102, %f103, %f101;
	ld.shared.f32 	%f105, [%r6+124];
	ld.shared.f32 	%f106, [%r9+3968];
	fma.rn.f32 	%f110, %f105, %f106, %f104;
	bar.sync 	0;
	add.s32 	%r42, %r42, 1;
	setp.ne.s32 	%p6, %r42, 0;
	add.s32 	%r41, %r41, %r12;
	add.s32 	%r40, %r40, 32;
	add.s32 	%r39, %r39, 32;
	add.s32 	%r38, %r38, 32;
	@%p6 bra 	$L__BB1_2;
$L__BB1_7:
	max.s32 	%r36, %r5, %r4;
	setp.ge.s32 	%p7, %r36, %r24;
	@%p7 bra 	$L__BB1_9;
	mad.lo.s32 	%r37, %r5, %r24, %r4;
	cvta.to.global.u64 	%rd10, %rd6;
	mul.wide.s32 	%rd11, %r37, 4;
	add.s64 	%rd12, %rd10, %rd11;
	st.global.f32 	[%rd12], %f110;
$L__BB1_9:
	ret;

}


// ===== COMPILED SASS (sm_100) =====

	.target	sm_100

	.elftype	@"ET_EXEC"


//--------------------- .note.nv.tkinfo           --------------------------
	.section	.note.nv.tkinfo,"",@"SHT_NOTE"
	.sectionflags	@"SHF_NOTE_NV_TKINFO"
	.tkinfo
        /*0018*/ 	.word	0x00000002
        /*0030*/ 	.string	""
        /*0030*/ 	.string	"ptxas"
        /*0030*/ 	.string	"Cuda compilation tools, release 13.0, V13.0.88"
        /*0030*/ 	.string	"Build cuda_13.0.r13.0/compiler.36424714_0"
        /*0030*/ 	.string	"-arch sm_100 -m 64 "



//--------------------- .note.nv.cuinfo           --------------------------
	.section	.note.nv.cuinfo,"",@"SHT_NOTE"
	.sectionflags	@"SHF_NOTE_NV_CUINFO"
        /*0018*/ 	.short	0x0002
        /*001a*/ 	.short	0x0064
        /*001c*/ 	.short	0x0082
	.zero		2


//--------------------- .nv.info                  --------------------------
	.section	.nv.info,"",@"SHT_CUDA_INFO"
	.align	4


	//----- nvinfo : EIATTR_REGCOUNT
	.align		4
        /*0000*/ 	.byte	0x04, 0x2f
        /*0002*/ 	.short	(.L_1 - .L_0)
	.align		4
.L_0:
        /*0004*/ 	.word	index@(_Z13kernel_matmuliPfS_S_)
        /*0008*/ 	.word	0x0000001e


	//----- nvinfo : EIATTR_FRAME_SIZE
	.align		4
.L_1:
        /*000c*/ 	.byte	0x04, 0x11
        /*000e*/ 	.short	(.L_3 - .L_2)
	.align		4
.L_2:
        /*0010*/ 	.word	index@(_Z13kernel_matmuliPfS_S_)
        /*0014*/ 	.word	0x00000000


	//----- nvinfo : EIATTR_REGCOUNT
	.align		4
.L_3:
        /*0018*/ 	.byte	0x04, 0x2f
        /*001a*/ 	.short	(.L_5 - .L_4)
	.align		4
.L_4:
        /*001c*/ 	.word	index@(_Z20kernel_matmul_sharediPfS_S_)
        /*0020*/ 	.word	0x00000020


	//----- nvinfo : EIATTR_FRAME_SIZE
	.align		4
.L_5:
        /*0024*/ 	.byte	0x04, 0x11
        /*0026*/ 	.short	(.L_7 - .L_6)
	.align		4
.L_6:
        /*0028*/ 	.word	index@(_Z20kernel_matmul_sharediPfS_S_)
        /*002c*/ 	.word	0x00000000


	//----- nvinfo : EIATTR_MIN_STACK_SIZE
	.align		4
.L_7:
        /*0030*/ 	.byte	0x04, 0x12
        /*0032*/ 	.short	(.L_9 - .L_8)
	.align		4
.L_8:
        /*0034*/ 	.word	index@(_Z20kernel_matmul_sharediPfS_S_)
        /*0038*/ 	.word	0x00000000


	//----- nvinfo : EIATTR_MIN_STACK_SIZE
	.align		4
.L_9:
        /*003c*/ 	.byte	0x04, 0x12
        /*003e*/ 	.short	(.L_11 - .L_10)
	.align		4
.L_10:
        /*0040*/ 	.word	index@(_Z13kernel_matmuliPfS_S_)
        /*0044*/ 	.word	0x00000000
.L_11:


//--------------------- .nv.compat                --------------------------
	.section	.nv.compat,"",@"SHT_CUDA_COMPAT_INFO"
	.align	4
        /*0000*/ 	.byte	0x02, 0x09, 0x00, 0x00, 0x02, 0x02, 0x01, 0x00, 0x02, 0x05, 0x05, 0x00, 0x03, 0x07, 0x01, 0x01
        /*0010*/ 	.byte	0x02, 0x03, 0x00, 0x00, 0x02, 0x06, 0x01, 0x00, 0x04, 0x0b, 0x08, 0x00, 0x09, 0x00, 0x00, 0x00
        /*0020*/ 	.byte	0x00, 0x00, 0x00, 0x00


//--------------------- .nv.info._Z20kernel_matmul_sharediPfS_S_ --------------------------
	.section	.nv.info._Z20kernel_matmul_sharediPfS_S_,"",@"SHT_CUDA_INFO"
	.sectionflags	@""
	.align	4


	//----- nvinfo : EIATTR_CUDA_API_VERSION
	.align		4
        /*0000*/ 	.byte	0x04, 0x37
        /*0002*/ 	.short	(.L_13 - .L_12)
.L_12:
        /*0004*/ 	.word	0x00000082


	//----- nvinfo : EIATTR_KPARAM_INFO
	.align		4
.L_13:
        /*0008*/ 	.byte	0x04, 0x17
        /*000a*/ 	.short	(.L_15 - .L_14)
.L_14:
        /*000c*/ 	.word	0x00000000
        /*0010*/ 	.short	0x0003
        /*0012*/ 	.short	0x0018
        /*0014*/ 	.byte	0x00, 0xf5, 0x21, 0x00


	//----- nvinfo : EIATTR_KPARAM_INFO
	.align		4
.L_15:
        /*0018*/ 	.byte	0x04, 0x17
        /*001a*/ 	.short	(.L_17 - .L_16)
.L_16:
        /*001c*/ 	.word	0x00000000
        /*0020*/ 	.short	0x0002
        /*0022*/ 	.short	0x0010
        /*0024*/ 	.byte	0x00, 0xf5, 0x21, 0x00


	//----- nvinfo : EIATTR_KPARAM_INFO
	.align		4
.L_17:
        /*0028*/ 	.byte	0x04, 0x17
        /*002a*/ 	.short	(.L_19 - .L_18)
.L_18:
        /*002c*/ 	.word	0x00000000
        /*0030*/ 	.short	0x0001
        /*0032*/ 	.short	0x0008
        /*0034*/ 	.byte	0x00, 0xf5, 0x21, 0x00


	//----- nvinfo : EIATTR_KPARAM_INFO
	.align		4
.L_19:
        /*0038*/ 	.byte	0x04, 0x17
        /*003a*/ 	.short	(.L_21 - .L_20)
.L_20:
        /*003c*/ 	.word	0x00000000
        /*0040*/ 	.short	0x0000
        /*0042*/ 	.short	0x0000
        /*0044*/ 	.byte	0x00, 0xf0, 0x11, 0x00


	//----- nvinfo : EIATTR_SPARSE_MMA_MASK
	.align		4
.L_21:
        /*0048*/ 	.byte	0x03, 0x50
        /*004a*/ 	.short	0x0000


	//----- nvinfo : EIATTR_MAXREG_COUNT
	.align		4
        /*004c*/ 	.byte	0x03, 0x1b
        /*004e*/ 	.short	0x00ff


	//----- nvinfo : EIATTR_NUM_BARRIERS
	.align		4
        /*0050*/ 	.byte	0x02, 0x4c
        /*0052*/ 	.byte	0x01
	.zero		1


	//----- nvinfo : EIATTR_MERCURY_ISA_VERSION
	.align		4
        /*0054*/ 	.byte	0x03, 0x5f
        /*0056*/ 	.short	0x0101


	//----- nvinfo : EIATTR_VRC_CTA_INIT_COUNT
	.align		4
        /*0058*/ 	.byte	0x02, 0x4a
	.zero		1
	.zero		1


	//----- nvinfo : EIATTR_EXIT_INSTR_OFFSETS
	.align		4
        /*005c*/ 	.byte	0x04, 0x1c
        /*005e*/ 	.short	(.L_23 - .L_22)


	//   ....[0]....
.L_22:
        /*0060*/ 	.word	0x00000800


	//   ....[1]....
        /*0064*/ 	.word	0x00000850


	//----- nvinfo : EIATTR_CBANK_PARAM_SIZE
	.align		4
.L_23:
        /*0068*/ 	.byte	0x03, 0x19
        /*006a*/ 	.short	0x0020


	//----- nvinfo : EIATTR_PARAM_CBANK
	.align		4
        /*006c*/ 	.byte	0x04, 0x0a
        /*006e*/ 	.short	(.L_25 - .L_24)
	.align		4
.L_24:
        /*0070*/ 	.word	index@(.nv.constant0._Z20kernel_matmul_sharediPfS_S_)
        /*0074*/ 	.short	0x0380
        /*0076*/ 	.short	0x0020


	//----- nvinfo : EIATTR_SW_WAR
	.align		4
.L_25:
        /*0078*/ 	.byte	0x04, 0x36
        /*007a*/ 	.short	(.L_27 - .L_26)
.L_26:
        /*007c*/ 	.word	0x00000008
.L_27:


//--------------------- .nv.info._Z13kernel_matmuliPfS_S_ --------------------------
	.section	.nv.info._Z13kernel_matmuliPfS_S_,"",@"SHT_CUDA_INFO"
	.sectionflags	@""
	.align	4


	//----- nvinfo : EIATTR_CUDA_API_VERSION
	.align		4
        /*0000*/ 	.byte	0x04, 0x37
        /*0002*/ 	.short	(.L_29 - .L_28)
.L_28:
        /*0004*/ 	.word	0x00000082


	//----- nvinfo : EIATTR_KPARAM_INFO
	.align		4
.L_29:
        /*0008*/ 	.byte	0x04, 0x17
        /*000a*/ 	.short	(.L_31 - .L_30)
.L_30:
        /*000c*/ 	.word	0x00000000
        /*0010*/ 	.short	0x0003
        /*0012*/ 	.short	0x0018
        /*0014*/ 	.byte	0x00, 0xf5, 0x21, 0x00


	//----- nvinfo : EIATTR_KPARAM_INFO
	.align		4
.L_31:
        /*0018*/ 	.byte	0x04, 0x17
        /*001a*/ 	.short	(.L_33 - .L_32)
.L_32:
        /*001c*/ 	.word	0x00000000
        /*0020*/ 	.short	0x0002
        /*0022*/ 	.short	0x0010
        /*0024*/ 	.byte	0x00, 0xf5, 0x21, 0x00


	//----- nvinfo : EIATTR_KPARAM_INFO
	.align		4
.L_33:
        /*0028*/ 	.byte	0x04, 0x17
        /*002a*/ 	.short	(.L_35 - .L_34)
.L_34:
        /*002c*/ 	.word	0x00000000
        /*0030*/ 	.short	0x0001
        /*0032*/ 	.short	0x0008
        /*0034*/ 	.byte	0x00, 0xf5, 0x21, 0x00


	//----- nvinfo : EIATTR_KPARAM_INFO
	.align		4
.L_35:
        /*0038*/ 	.byte	0x04, 0x17
        /*003a*/ 	.short	(.L_37 - .L_36)
.L_36:
        /*003c*/ 	.word	0x00000000
        /*0040*/ 	.short	0x0000
        /*0042*/ 	.short	0x0000
        /*0044*/ 	.byte	0x00, 0xf0, 0x11, 0x00


	//----- nvinfo : EIATTR_SPARSE_MMA_MASK
	.align		4
.L_37:
        /*0048*/ 	.byte	0x03, 0x50
        /*004a*/ 	.short	0x0000


	//----- nvinfo : EIATTR_MAXREG_COUNT
	.align		4
        /*004c*/ 	.byte	0x03, 0x1b
        /*004e*/ 	.short	0x00ff


	//----- nvinfo : EIATTR_MERCURY_ISA_VERSION
	.align		4
        /*0050*/ 	.byte	0x03, 0x5f
        /*0052*/ 	.short	0x0101


	//----- nvinfo : EIATTR_VRC_CTA_INIT_COUNT
	.align		4
        /*0054*/ 	.byte	0x02, 0x4a
	.zero		1
	.zero		1


	//----- nvinfo : EIATTR_EXIT_INSTR_OFFSETS
	.align		4
        /*0058*/ 	.byte	0x04, 0x1c
        /*005a*/ 	.short	(.L_39 - .L_38)


	//   ....[0]....
.L_38:
        /*005c*/ 	.word	0x000000c0


	//   ....[1]....
        /*0060*/ 	.word	0x00000aa0


	//----- nvinfo : EIATTR_CBANK_PARAM_SIZE
	.align		4
.L_39:
        /*0064*/ 	.byte	0x03, 0x19
        /*0066*/ 	.short	0x0020


	//----- nvinfo : EIATTR_PARAM_CBANK
	.align		4
        /*0068*/ 	.byte	0x04, 0x0a
        /*006a*/ 	.short	(.L_41 - .L_40)
	.align		4
.L_40:
        /*006c*/ 	.word	index@(.nv.constant0._Z13kernel_matmuliPfS_S_)
        /*0070*/ 	.short	0x0380
        /*0072*/ 	.short	0x0020


	//----- nvinfo : EIATTR_SW_WAR
	.align		4
.L_41:
        /*0074*/ 	.byte	0x04, 0x36
        /*0076*/ 	.short	(.L_43 - .L_42)
.L_42:
        /*0078*/ 	.word	0x00000008
.L_43:


//--------------------- .nv.callgraph             --------------------------
	.section	.nv.callgraph,"",@"SHT_CUDA_CALLGRAPH"
	.align	4
	.sectionentsize	8
	.align		4
        /*0000*/ 	.word	0x00000000
	.align		4
        /*0004*/ 	.word	0xffffffff
	.align		4
        /*0008*/ 	.word	0x00000000
	.align		4
        /*000c*/ 	.word	0xfffffffe
	.align		4
        /*0010*/ 	.word	0x00000000
	.align		4
        /*0014*/ 	.word	0xfffffffd
	.align		4
        /*0018*/ 	.word	0x00000000
	.align		4
        /*001c*/ 	.word	0xfffffffc


//--------------------- .text._Z20kernel_matmul_sharediPfS_S_ --------------------------
	.section	.text._Z20kernel_matmul_sharediPfS_S_,"ax",@progbits
	.align	128
        .global         _Z20kernel_matmul_sharediPfS_S_
        .type           _Z20kernel_matmul_sharediPfS_S_,@function
        .size           _Z20kernel_matmul_sharediPfS_S_,(.L_x_8 - _Z20kernel_matmul_sharediPfS_S_)
        .other          _Z20kernel_matmul_sharediPfS_S_,@"STO_CUDA_ENTRY STV_DEFAULT"
_Z20kernel_matmul_sharediPfS_S_:
.text._Z20kernel_matmul_sharediPfS_S_:
[----:B------:R-:W-:Y:S01]  /*0000*/  LDC R1, c[0x0][0x37c] ;  /* 0x0000df00ff017b82 */ /* 0x000fe20000000800 */
[----:B------:R-:W0:Y:S01]  /*0010*/  LDCU UR4, c[0x0][0x380] ;  /* 0x00007000ff0477ac */ /* 0x000e220008000800 */
[----:B------:R-:W1:Y:S01]  /*0020*/  S2R R18, SR_TID.Y ;  /* 0x0000000000127919 */ /* 0x000e620000002200 */
[----:B------:R-:W-:Y:S01]  /*0030*/  HFMA2 R25, -RZ, RZ, 0, 0 ;  /* 0x00000000ff197431 */ /* 0x000fe200000001ff */
[----:B------:R-:W2:Y:S01]  /*0040*/  LDCU.64 UR8, c[0x0][0x358] ;  /* 0x00006b00ff0877ac */ /* 0x000ea20008000a00 */
[----:B------:R-:W1:Y:S01]  /*0050*/  S2R R21, SR_CTAID.Y ;  /* 0x0000000000157919 */ /* 0x000e620000002600 */
[----:B------:R-:W3:Y:S01]  /*0060*/  S2R R19, SR_TID.X ;  /* 0x0000000000137919 */ /* 0x000ee20000002100 */
[----:B------:R-:W3:Y:S01]  /*0070*/  S2R R4, SR_CTAID.X ;  /* 0x0000000000047919 */ /* 0x000ee20000002500 */
[----:B0-----:R-:W-:-:S04]  /*0080*/  MOV R6, UR4 ;  /* 0x0000000400067c02 */ /* 0x001fc80008000f00 */
[----:B------:R-:W-:Y:S02]  /*0090*/  ISETP.GE.AND P0, PT, R6, 0x1, PT ;  /* 0x000000010600780c */ /* 0x000fe40003f06270 */
[----:B-1----:R-:W-:Y:S02]  /*00a0*/  LEA R21, R21, R18, 0x5 ;  /* 0x0000001215157211 */ /* 0x002fe400078e28ff */
[----:B---3--:R-:W-:-:S09]  /*00b0*/  LEA R20, R4, R19, 0x5 ;  /* 0x0000001304147211 */ /* 0x008fd200078e28ff */
[----:B--2---:R-:W-:Y:S05]  /*00c0*/  @!P0 BRA `(.L_x_0) ;  /* 0x0000000400c48947 */ /* 0x004fea0003800000 */
[----:B------:R-:W0:Y:S01]  /*00d0*/  S2UR UR6, SR_CgaCtaId ;  /* 0x00000000000679c3 */ /* 0x000e220000008800 */
[----:B------:R-:W-:Y:S01]  /*00e0*/  UMOV UR4, 0x400 ;  /* 0x0000040000047882 */ /* 0x000fe20000000000 */
[----:B------:R-:W-:Y:S01]  /*00f0*/  IADD3 R2, PT, PT, R6, 0x1f, RZ ;  /* 0x0000001f06027810 */ /* 0x000fe20007ffe0ff */
[----:B------:R-:W-:Y:S01]  /*0100*/  UIADD3 UR5, UPT, UPT, UR4, 0x1000, URZ ;  /* 0x0000100004057890 */ /* 0x000fe2000fffe0ff */
[-CC-:B------:R-:W-:Y:S01]  /*0110*/  IMAD R17, R18, R6.reuse, R19.reuse ;  /* 0x0000000612117224 */ /* 0x180fe200078e0213 */
[----:B------:R-:W-:Y:S01]  /*0120*/  MOV R25, RZ ;  /* 0x000000ff00197202 */ /* 0x000fe20000000f00 */
[----:B------:R-:W-:Y:S01]  /*0130*/  IMAD R7, R21, R6, R19 ;  /* 0x0000000615077224 */ /* 0x000fe200078e0213 */
[----:B------:R-:W-:Y:S01]  /*0140*/  SHF.R.U32.HI R2, RZ, 0x5, R2 ;  /* 0x00000005ff027819 */ /* 0x000fe20000011602 */
[----:B------:R-:W1:Y:S01]  /*0150*/  LDC R0, c[0x0][0x380] ;  /* 0x0000e000ff007b82 */ /* 0x000e620000000800 */
[----:B------:R-:W-:Y:S02]  /*0160*/  LEA R17, R4, R17, 0x5 ;  /* 0x0000001104117211 */ /* 0x000fe400078e28ff */
[----:B------:R-:W-:-:S05]  /*0170*/  IADD3 R16, PT, PT, -R2, RZ, RZ ;  /* 0x000000ff02107210 */ /* 0x000fca0007ffe1ff */
[----:B------:R-:W2:Y:S01]  /*0180*/  LDC.64 R22, c[0x0][0x388] ;  /* 0x0000e200ff167b82 */ /* 0x000ea20000000a00 */
[----:B0-----:R-:W-:Y:S02]  /*0190*/  ULEA UR4, UR6, UR4, 0x18 ;  /* 0x0000000406047291 */ /* 0x001fe4000f8ec0ff */
[----:B------:R-:W-:-:S04]  /*01a0*/  ULEA UR5, UR6, UR5, 0x18 ;  /* 0x0000000506057291 */ /* 0x000fc8000f8ec0ff */
[C---:B------:R-:W-:Y:S02]  /*01b0*/  LEA R5, R18.reuse, UR4, 0x7 ;  /* 0x0000000412057c11 */ /* 0x040fe4000f8e38ff */
[C---:B------:R-:W-:Y:S02]  /*01c0*/  LEA R3, R19.reuse, UR5, 0x2 ;  /* 0x0000000513037c11 */ /* 0x040fe4000f8e10ff */
[----:B------:R-:W-:Y:S02]  /*01d0*/  LEA R4, R19, R5, 0x2 ;  /* 0x0000000513047211 */ /* 0x000fe400078e10ff */
[----:B------:R-:W-:-:S07]  /*01e0*/  LEA R2, R18, R3, 0x7 ;  /* 0x0000000312027211 */ /* 0x000fce00078e38ff */
.L_x_1:
[----:B-1----:R-:W-:Y:S01]  /*01f0*/  MOV R6, R0 ;  /* 0x0000000000067202 */ /* 0x002fe20000000f00 */
[----:B------:R-:W-:Y:S01]  /*0200*/  HFMA2 R29, -RZ, RZ, 0, 0 ;  /* 0x00000000ff1d7431 */ /* 0x000fe200000001ff */
[----:B------:R-:W-:Y:S02]  /*0210*/  VIMNMX R9, PT, PT, R20, R18, !PT ;  /* 0x0000001214097248 */ /* 0x000fe40007fe0100 */
[-C--:B------:R-:W-:Y:S02]  /*0220*/  ISETP.GE.AND P0, PT, R19, R6.reuse, PT ;  /* 0x000000061300720c */ /* 0x080fe40003f06270 */
[-C--:B------:R-:W-:Y:S01]  /*0230*/  ISETP.GE.AND P1, PT, R9, R6.reuse, PT ;  /* 0x000000060900720c */ /* 0x080fe20003f26270 */
[----:B--2---:R-:W-:Y:S01]  /*0240*/  IMAD.WIDE R8, R7, 0x4, R22 ;  /* 0x0000000407087825 */ /* 0x004fe200078e0216 */
[----:B------:R-:W-:Y:S02]  /*0250*/  ISETP.GE.U32.OR P0, PT, R21, R6, P0 ;  /* 0x000000061500720c */ /* 0x000fe40000706470 */
[----:B------:R-:W-:-:S09]  /*0260*/  MOV R24, RZ ;  /* 0x000000ff00187202 */ /* 0x000fd20000000f00 */
[----:B------:R-:W0:Y:S02]  /*0270*/  @!P1 LDC.64 R10, c[0x0][0x390] ;  /* 0x0000e400ff0a9b82 */ /* 0x000e240000000a00 */
[----:B------:R-:W2:Y:S01]  /*0280*/  @!P0 LDG.E R29, desc[UR8][R8.64] ;  /* 0x00000008081d8981 */ /* 0x000ea2000c1e1900 */
[----:B0-----:R-:W-:-:S05]  /*0290*/  @!P1 IMAD.WIDE R10, R17, 0x4, R10 ;  /* 0x00000004110a9825 */ /* 0x001fca00078e020a */
[----:B------:R-:W3:Y:S04]  /*02a0*/  @!P1 LDG.E R24, desc[UR8][R10.64] ;  /* 0x000000080a189981 */ /* 0x000ee8000c1e1900 */
[----:B--2---:R-:W-:Y:S04]  /*02b0*/  STS [R4], R29 ;  /* 0x0000001d04007388 */ /* 0x004fe80000000800 */
[----:B---3--:R-:W-:Y:S01]  /*02c0*/  STS [R2], R24 ;  /* 0x0000001802007388 */ /* 0x008fe20000000800 */
[----:B------:R-:W-:Y:S06]  /*02d0*/  BAR.SYNC.DEFER_BLOCKING 0x0 ;  /* 0x0000000000007b1d */ /* 0x000fec0000010000 */
[----:B------:R-:W-:Y:S04]  /*02e0*/  LDS R26, [R3] ;  /* 0x00000000031a7984 */ /* 0x000fe80000000800 */
[----:B------:R-:W0:Y:S04]  /*02f0*/  LDS.128 R12, [R5] ;  /* 0x00000000050c7984 */ /* 0x000e280000000c00 */
[----:B------:R-:W1:Y:S04]  /*0300*/  LDS R28, [R3+0x80] ;  /* 0x00008000031c7984 */ /* 0x000e680000000800 */
[----:B------:R-:W2:Y:S04]  /*0310*/  LDS R27, [R3+0x100] ;  /* 0x00010000031b7984 */ /* 0x000ea80000000800 */
[----:B------:R-:W-:Y:S04]  /*0320*/  LDS.128 R8, [R5+0x10] ;  /* 0x0000100005087984 */ /* 0x000fe80000000c00 */
[----:B------:R-:W-:Y:S01]  /*0330*/  LDS R24, [R3+0x280] ;  /* 0x0002800003187984 */ /* 0x000fe20000000800 */
[----:B0-----:R-:W-:-:S03]  /*0340*/  FFMA R26, R12, R26, R25 ;  /* 0x0000001a0c1a7223 */ /* 0x001fc60000000019 */
[----:B------:R-:W0:Y:S01]  /*0350*/  LDS R12, [R3+0x180] ;  /* 0x00018000030c7984 */ /* 0x000e220000000800 */
[----:B-1----:R-:W-:-:S03]  /*0360*/  FFMA R26, R28, R13, R26 ;  /* 0x0000000d1c1a7223 */ /* 0x002fc6000000001a */
[----:B------:R-:W1:Y:S01]  /*0370*/  LDS R13, [R3+0x200] ;  /* 0x00020000030d7984 */ /* 0x000e620000000800 */
[----:B--2---:R-:W-:-:S03]  /*0380*/  FFMA R27, R27, R14, R26 ;  /* 0x0000000e1b1b7223 */ /* 0x004fc6000000001a */
[----:B------:R-:W2:Y:S01]  /*0390*/  LDS R25, [R3+0x300] ;  /* 0x0003000003197984 */ /* 0x000ea20000000800 */
[----:B0-----:R-:W-:-:S03]  /*03a0*/  FFMA R15, R12, R15, R27 ;  /* 0x0000000f0c0f7223 */ /* 0x001fc6000000001b */
[----:B------:R-:W-:Y:S01]  /*03b0*/  LDS R27, [R3+0x400] ;  /* 0x00040000031b7984 */ /* 0x000fe20000000800 */
[----:B-1----:R-:W-:-:S03]  /*03c0*/  FFMA R13, R8, R13, R15 ;  /* 0x0000000d080d7223 */ /* 0x002fc6000000000f */
[----:B------:R-:W0:Y:S01]  /*03d0*/  LDS R8, [R3+0x380] ;  /* 0x0003800003087984 */ /* 0x000e220000000800 */
[----:B------:R-:W-:-:S03]  /*03e0*/  FFMA R26, R24, R9, R13 ;  /* 0x00000009181a7223 */ /* 0x000fc6000000000d */
[----:B------:R-:W1:Y:S04]  /*03f0*/  LDS.128 R12, [R5+0x20] ;  /* 0x00002000050c7984 */ /* 0x000e680000000c00 */
[----:B------:R-:W3:Y:S01]  /*0400*/  LDS R24, [R3+0x480] ;  /* 0x0004800003187984 */ /* 0x000ee20000000800 */
[----:B--2---:R-:W-:-:S03]  /*0410*/  FFMA R9, R25, R10, R26 ;  /* 0x0000000a19097223 */ /* 0x004fc6000000001a */
[----:B------:R-:W2:Y:S01]  /*0420*/  LDS R25, [R3+0x500] ;  /* 0x0005000003197984 */ /* 0x000ea20000000800 */
[----:B0-----:R-:W-:-:S04]  /*0430*/  FFMA R9, R8, R11, R9 ;  /* 0x0000000b08097223 */ /* 0x001fc80000000009 */
[----:B-1----:R-:W-:Y:S02]  /*0440*/  FFMA R9, R12, R27, R9 ;  /* 0x0000001b0c097223 */ /* 0x002fe40000000009 */
[----:B------:R-:W0:Y:S02]  /*0450*/  LDS R12, [R3+0x580] ;  /* 0x00058000030c7984 */ /* 0x000e240000000800 */
[----:B---3--:R-:W-:Y:S02]  /*0460*/  FFMA R26, R24, R13, R9 ;  /* 0x0000000d181a7223 */ /* 0x008fe40000000009 */
[----:B------:R-:W-:Y:S04]  /*0470*/  LDS R27, [R3+0x600] ;  /* 0x00060000031b7984 */ /* 0x000fe80000000800 */
        /* <DEDUP_REMOVED lines=36> */
[----:B------:R-:W1:Y:S01]  /*06c0*/  LDS.128 R8, [R5+0x70] ;  /* 0x0000700005087984 */ /* 0x000e620000000c00 */
[----:B--2---:R-:W-:-:S03]  /*06d0*/  FFMA R25, R25, R14, R24 ;  /* 0x0000000e19197223 */ /* 0x004fc60000000018 */
[----:B------:R-:W2:Y:S04]  /*06e0*/  LDS R27, [R3+0xe80] ;  /* 0x000e8000031b7984 */ /* 0x000ea80000000800 */
[----:B------:R-:W3:Y:S04]  /*06f0*/  LDS R24, [R3+0xf00] ;  /* 0x000f000003187984 */ /* 0x000ee80000000800 */
[----:B------:R-:W4:Y:S01]  /*0700*/  LDS R14, [R3+0xf80] ;  /* 0x000f8000030e7984 */ /* 0x000f220000000800 */
[----:B------:R-:W-:Y:S01]  /*0710*/  IADD3 R16, PT, PT, R16, 0x1, RZ ;  /* 0x0000000110107810 */ /* 0x000fe20007ffe0ff */
[----:B------:R-:W-:Y:S03]  /*0720*/  BAR.SYNC.DEFER_BLOCKING 0x0 ;  /* 0x0000000000007b1d */ /* 0x000fe60000010000 */
[----:B------:R-:W-:Y:S01]  /*0730*/  ISETP.NE.AND P0, PT, R16, RZ, PT ;  /* 0x000000ff1000720c */ /* 0x000fe20003f05270 */
[----:B0-----:R-:W-:-:S04]  /*0740*/  FFMA R15, R12, R15, R25 ;  /* 0x0000000f0c0f7223 */ /* 0x001fc80000000019 */
[----:B-1----:R-:W-:-:S04]  /*0750*/  FFMA R8, R8, R13, R15 ;  /* 0x0000000d08087223 */ /* 0x002fc8000000000f */
[----:B--2---:R-:W-:-:S04]  /*0760*/  FFMA R9, R27, R9, R8 ;  /* 0x000000091b097223 */ /* 0x004fc80000000008 */
[----:B---3--:R-:W-:Y:S01]  /*0770*/  FFMA R9, R24, R10, R9 ;  /* 0x0000000a18097223 */ /* 0x008fe20000000009 */
[----:B------:R-:W-:Y:S02]  /*0780*/  IADD3 R18, PT, PT, R18, 0x20, RZ ;  /* 0x0000002012127810 */ /* 0x000fe40007ffe0ff */
[----:B------:R-:W-:Y:S01]  /*0790*/  IADD3 R7, PT, PT, R7, 0x20, RZ ;  /* 0x0000002007077810 */ /* 0x000fe20007ffe0ff */
[----:B----4-:R-:W-:Y:S01]  /*07a0*/  FFMA R25, R14, R11, R9 ;  /* 0x0000000b0e197223 */ /* 0x010fe20000000009 */
[----:B------:R-:W-:Y:S02]  /*07b0*/  IADD3 R19, PT, PT, R19, 0x20, RZ ;  /* 0x0000002013137810 */ /* 0x000fe40007ffe0ff */
[----:B------:R-:W-:Y:S01]  /*07c0*/  LEA R17, R6, R17, 0x5 ;  /* 0x0000001106117211 */ /* 0x000fe200078e28ff */
[----:B------:R-:W-:Y:S06]  /*07d0*/  @P0 BRA `(.L_x_1) ;  /* 0xfffffff800840947 */ /* 0x000fec000383ffff */
.L_x_0:
[----:B------:R-:W-:-:S04]  /*07e0*/  VIMNMX R3, PT, PT, R20, R21, !PT ;  /* 0x0000001514037248 */ /* 0x000fc80007fe0100 */
[----:B------:R-:W-:-:S13]  /*07f0*/  ISETP.GE.AND P0, PT, R3, R6, PT ;  /* 0x000000060300720c */ /* 0x000fda0003f06270 */
[----:B------:R-:W-:Y:S05]  /*0800*/  @P0 EXIT ;  /* 0x000000000000094d */ /* 0x000fea0003800000 */
[----:B------:R-:W0:Y:S01]  /*0810*/  LDC.64 R2, c[0x0][0x398] ;  /* 0x0000e600ff027b82 */ /* 0x000e220000000a00 */
[----:B------:R-:W-:-:S04]  /*0820*/  IMAD R21, R21, R6, R20 ;  /* 0x0000000615157224 */ /* 0x000fc800078e0214 */
[----:B0-----:R-:W-:-:S05]  /*0830*/  IMAD.WIDE R2, R21, 0x4, R2 ;  /* 0x0000000415027825 */ /* 0x001fca00078e0202 */
[----:B------:R-:W-:Y:S01]  /*0840*/  STG.E desc[UR8][R2.64], R25 ;  /* 0x0000001902007986 */ /* 0x000fe2000c101908 */
[----:B------:R-:W-:Y:S05]  /*0850*/  EXIT ;  /* 0x000000000000794d */ /* 0x000fea0003800000 */
.L_x_2:
[----:B------:R-:W-:-:S00]  /*0860*/  BRA `(.L_x_2) ;  /* 0xfffffffc00fc7947 */ /* 0x000fc0000383ffff */
[----:B------:R-:W-:-:S00]  /*0870*/  NOP ;  /* 0x0000000000007918 */ /* 0x000fc00000000000 */
        /* <DEDUP_REMOVED lines=8> */
.L_x_8:


//--------------------- .text._Z13kernel_matmuliPfS_S_ --------------------------
	.section	.text._Z13kernel_matmuliPfS_S_,"ax",@progbits
	.align	128
        .global         _Z13kernel_matmuliPfS_S_
        .type           _Z13kernel_matmuliPfS_S_,@function
        .size           _Z13kernel_matmuliPfS_S_,(.L_x_9 - _Z13kernel_matmuliPfS_S_)
        .other          _Z13kernel_matmuliPfS_S_,@"STO_CUDA_ENTRY STV_DEFAULT"
_Z13kernel_matmuliPfS_S_:
.text._Z13kernel_matmuliPfS_S_:
[----:B------:R-:W-:Y:S01]  /*0000*/  LDC R1, c[0x0][0x37c] ;  /* 0x0000df00ff017b82 */ /* 0x000fe20000000800 */
[----:B------:R-:W0:Y:S07]  /*0010*/  S2R R3, SR_TID.X ;  /* 0x0000000000037919 */ /* 0x000e2e0000002100 */
[----:B------:R-:W0:Y:S01]  /*0020*/  LDC R0, c[0x0][0x360] ;  /* 0x0000d800ff007b82 */ /* 0x000e220000000800 */
[----:B------:R-:W1:Y:S01]  /*0030*/  LDCU UR20, c[0x0][0x380] ;  /* 0x00007000ff1477ac */ /* 0x000e620008000800 */
[----:B------:R-:W2:Y:S06]  /*0040*/  S2R R2, SR_TID.Y ;  /* 0x0000000000027919 */ /* 0x000eac0000002200 */
[----:B------:R-:W0:Y:S08]  /*0050*/  S2UR UR4, SR_CTAID.X ;  /* 0x00000000000479c3 */ /* 0x000e300000002500 */
[----:B------:R-:W2:Y:S08]  /*0060*/  S2UR UR5, SR_CTAID.Y ;  /* 0x00000000000579c3 */ /* 0x000eb00000002600 */
[----:B------:R-:W2:Y:S01]  /*0070*/  LDC R13, c[0x0][0x364] ;  /* 0x0000d900ff0d7b82 */ /* 0x000ea20000000800 */
[----:B0-----:R-:W-:-:S02]  /*0080*/  IMAD R0, R0, UR4, R3 ;  /* 0x0000000400007c24 */ /* 0x001fc4000f8e0203 */
[----:B--2---:R-:W-:-:S05]  /*0090*/  IMAD R13, R13, UR5, R2 ;  /* 0x000000050d0d7c24 */ /* 0x004fca000f8e0202 */
[----:B------:R-:W-:-:S04]  /*00a0*/  VIMNMX R2, PT, PT, R0, R13, !PT ;  /* 0x0000000d00027248 */ /* 0x000fc80007fe0100 */
[----:B-1----:R-:W-:-:S13]  /*00b0*/  ISETP.GE.AND P0, PT, R2, UR20, PT ;  /* 0x0000001402007c0c */ /* 0x002fda000bf06270 */
[----:B------:R-:W-:Y:S05]  /*00c0*/  @P0 EXIT ;  /* 0x000000000000094d */ /* 0x000fea0003800000 */
[----:B------:R-:W-:Y:S01]  /*00d0*/  UISETP.GE.U32.AND UP0, UPT, UR20, 0x8, UPT ;  /* 0x000000081400788c */ /* 0x000fe2000bf06070 */
[----:B------:R-:W-:Y:S02]  /*00e0*/  HFMA2 R12, -RZ, RZ, 0, 0 ;  /* 0x00000000ff0c7431 */ /* 0x000fe400000001ff */
[----:B------:R-:W-:Y:S01]  /*00f0*/  IMAD R13, R13, UR20, RZ ;  /* 0x000000140d0d7c24 */ /* 0x000fe2000f8e02ff */
[----:B------:R-:W-:Y:S01]  /*0100*/  UMOV UR4, URZ ;  /* 0x000000ff00047c82 */ /* 0x000fe20008000000 */
[----:B------:R-:W0:Y:S04]  /*0110*/  LDCU.64 UR18, c[0x0][0x358] ;  /* 0x00006b00ff1277ac */ /* 0x000e280008000a00 */
[----:B------:R-:W-:Y:S05]  /*0120*/  BRA.U !UP0, `(.L_x_3) ;  /* 0x0000000508007547 */ /* 0x000fea000b800000 */
[----:B------:R-:W1:Y:S01]  /*0130*/  LDC.64 R2, c[0x0][0x388] ;  /* 0x0000e200ff027b82 */ /* 0x000e620000000a00 */
[----:B------:R-:W2:Y:S01]  /*0140*/  LDCU.64 UR22, c[0x0][0x390] ;  /* 0x00007200ff1677ac */ /* 0x000ea20008000a00 */
[----:B------:R-:W-:Y:S02]  /*0150*/  MOV R12, RZ ;  /* 0x000000ff000c7202 */ /* 0x000fe40000000f00 */
[----:B------:R-:W-:Y:S01]  /*0160*/  MOV R14, R0 ;  /* 0x00000000000e7202 */ /* 0x000fe20000000f00 */
[----:B------:R-:W-:-:S04]  /*0170*/  ULOP3.LUT UR4, UR20, 0x7ffffff8, URZ, 0xc0, !UPT ;  /* 0x7ffffff814047892 */ /* 0x000fc8000f8ec0ff */
[----:B------:R-:W-:Y:S02]  /*0180*/  UIADD3 UR5, UPT, UPT, -UR4, URZ, URZ ;  /* 0x000000ff04057290 */ /* 0x000fe4000fffe1ff */
[----:B--2---:R-:W-:Y:S02]  /*0190*/  UIMAD.WIDE UR6, UR20, 0x8, UR22 ;  /* 0x00000008140678a5 */ /* 0x004fe4000f8e0216 */
[----:B------:R-:W-:Y:S02]  /*01a0*/  UIMAD.WIDE UR8, UR20, 0xc, UR22 ;  /* 0x0000000c140878a5 */ /* 0x000fe4000f8e0216 */
[----:B------:R-:W-:Y:S01]  /*01b0*/  UIMAD.WIDE UR10, UR20, 0x10, UR22 ;  /* 0x00000010140a78a5 */ /* 0x000fe2000f8e0216 */
[----:B-1----:R-:W-:Y:S01]  /*01c0*/  IMAD.WIDE.U32 R2, R13, 0x4, R2 ;  /* 0x000000040d027825 */ /* 0x002fe200078e0002 */
[----:B------:R-:W-:Y:S02]  /*01d0*/  UIMAD.WIDE UR12, UR20, 0x14, UR22 ;  /* 0x00000014140c78a5 */ /* 0x000fe4000f8e0216 */
[----:B------:R-:W-:Y:S01]  /*01e0*/  UIMAD.WIDE UR14, UR20, 0x18, UR22 ;  /* 0x00000018140e78a5 */ /* 0x000fe2000f8e0216 */
[----:B------:R-:W-:Y:S01]  /*01f0*/  IADD3 R2, P0, PT, R2, 0x10, RZ ;  /* 0x0000001002027810 */ /* 0x000fe20007f1e0ff */
[----:B------:R-:W-:-:S03]  /*0200*/  UIMAD.WIDE UR16, UR20, 0x1c, UR22 ;  /* 0x0000001c141078a5 */ /* 0x000fc6000f8e0216 */
[----:B------:R-:W-:-:S09]  /*0210*/  IADD3.X R3, PT, PT, RZ, R3, RZ, P0, !PT ;  /* 0x00000003ff037210 */ /* 0x000fd200007fe4ff */
.L_x_4:
[----:B------:R-:W-:Y:S01]  /*0220*/  UIMAD.WIDE UR24, UR20, 0x4, UR22 ;  /* 0x00000004141878a5 */ /* 0x000fe2000f8e0216 */
[----:B------:R-:W-:Y:S01]  /*0230*/  MOV R23, 0x4 ;  /* 0x0000000400177802 */ /* 0x000fe20000000f00 */
[----:B------:R-:W-:Y:S01]  /*0240*/  HFMA2 R25, -RZ, RZ, 0, 2.384185791015625e-07 ;  /* 0x00000004ff197431 */ /* 0x000fe200000001ff */
[----:B0-----:R-:W2:Y:S03]  /*0250*/  LDG.E R21, desc[UR18][R2.64+-0x10] ;  /* 0xfffff01202157981 */ /* 0x001ea6000c1e1900 */
[----:B------:R-:W-:Y:S01]  /*0260*/  IMAD.WIDE R22, R14, R23, UR22 ;  /* 0x000000160e167e25 */ /* 0x000fe2000f8e0217 */
[----:B------:R-:W-:Y:S01]  /*0270*/  MOV R8, UR24 ;  /* 0x0000001800087c02 */ /* 0x000fe20008000f00 */
[----:B------:R-:W3:Y:S01]  /*0280*/  LDG.E R19, desc[UR18][R2.64+-0xc] ;  /* 0xfffff41202137981 */ /* 0x000ee2000c1e1900 */
[----:B------:R-:W-:-:S03]  /*0290*/  MOV R9, UR25 ;  /* 0x0000001900097c02 */ /* 0x000fc60008000f00 */
[----:B------:R-:W2:Y:S01]  /*02a0*/  LDG.E R22, desc[UR18][R22.64] ;  /* 0x0000001216167981 */ /* 0x000ea2000c1e1900 */
[----:B------:R-:W-:Y:S02]  /*02b0*/  IMAD.MOV.U32 R11, RZ, RZ, 0x4 ;  /* 0x00000004ff0b7424 */ /* 0x000fe400078e00ff */
[----:B------:R-:W-:-:S04]  /*02c0*/  IMAD.WIDE R8, R14, 0x4, R8 ;  /* 0x000000040e087825 */ /* 0x000fc800078e0208 */
[----:B------:R-:W-:Y:S01]  /*02d0*/  HFMA2 R7, -RZ, RZ, 0, 2.384185791015625e-07 ;  /* 0x00000004ff077431 */ /* 0x000fe200000001ff */
[----:B------:R-:W-:Y:S01]  /*02e0*/  MOV R5, 0x4 ;  /* 0x0000000400057802 */ /* 0x000fe20000000f00 */
[----:B------:R-:W4:Y:S01]  /*02f0*/  LDG.E R17, desc[UR18][R2.64+-0x8] ;  /* 0xfffff81202117981 */ /* 0x000f22000c1e1900 */
[----:B------:R-:W-:-:S03]  /*0300*/  IMAD.WIDE R24, R14, R25, UR6 ;  /* 0x000000060e187e25 */ /* 0x000fc6000f8e0219 */
[----:B------:R0:W3:Y:S01]  /*0310*/  LDG.E R20, desc[UR18][R8.64] ;  /* 0x0000001208147981 */ /* 0x0000e2000c1e1900 */
[----:B------:R-:W-:-:S03]  /*0320*/  IMAD.WIDE R10, R14, R11, UR8 ;  /* 0x000000080e0a7e25 */ /* 0x000fc6000f8e020b */
[----:B------:R-:W4:Y:S01]  /*0330*/  LDG.E R18, desc[UR18][R24.64] ;  /* 0x0000001218127981 */ /* 0x000f22000c1e1900 */
[----:B------:R-:W-:-:S04]  /*0340*/  IMAD.WIDE R4, R14, R5, UR10 ;  /* 0x0000000a0e047e25 */ /* 0x000fc8000f8e0205 */
[----:B------:R-:W-:Y:S01]  /*0350*/  HFMA2 R27, -RZ, RZ, 0, 2.384185791015625e-07 ;  /* 0x00000004ff1b7431 */ /* 0x000fe200000001ff */
[----:B------:R1:W5:Y:S01]  /*0360*/  LDG.E R16, desc[UR18][R10.64] ;  /* 0x000000120a107981 */ /* 0x000362000c1e1900 */
[C---:B------:R-:W-:Y:S01]  /*0370*/  IMAD.WIDE R6, R14.reuse, R7, UR12 ;  /* 0x0000000c0e067e25 */ /* 0x040fe2000f8e0207 */
[----:B0-----:R-:W-:Y:S02]  /*0380*/  MOV R9, 0x4 ;  /* 0x0000000400097802 */ /* 0x001fe40000000f00 */
[----:B------:R-:W5:Y:S04]  /*0390*/  LDG.E R15, desc[UR18][R2.64+-0x4] ;  /* 0xfffffc12020f7981 */ /* 0x000f68000c1e1900 */
[----:B------:R0:W5:Y:S01]  /*03a0*/  LDG.E R4, desc[UR18][R4.64] ;  /* 0x0000001204047981 */ /* 0x000162000c1e1900 */
[----:B------:R-:W-:-:S03]  /*03b0*/  IMAD.WIDE R8, R14, R9, UR14 ;  /* 0x0000000e0e087e25 */ /* 0x000fc6000f8e0209 */
[----:B------:R-:W5:Y:S01]  /*03c0*/  LDG.E R23, desc[UR18][R2.64] ;  /* 0x0000001202177981 */ /* 0x000f62000c1e1900 */
[----:B-1----:R-:W-:-:S03]  /*03d0*/  IMAD.WIDE R10, R14, R27, UR16 ;  /* 0x000000100e0a7e25 */ /* 0x002fc6000f8e021b */
[----:B------:R-:W5:Y:S04]  /*03e0*/  LDG.E R7, desc[UR18][R6.64] ;  /* 0x0000001206077981 */ /* 0x000f68000c1e1900 */
[----:B------:R-:W5:Y:S04]  /*03f0*/  LDG.E R24, desc[UR18][R2.64+0x4] ;  /* 0x0000041202187981 */ /* 0x000f68000c1e1900 */
[----:B------:R-:W5:Y:S04]  /*0400*/  LDG.E R8, desc[UR18][R8.64] ;  /* 0x0000001208087981 */ /* 0x000f68000c1e1900 */
[----:B------:R-:W5:Y:S04]  /*0410*/  LDG.E R25, desc[UR18][R2.64+0x8] ;  /* 0x0000081202197981 */ /* 0x000f68000c1e1900 */
[----:B------:R-:W5:Y:S04]  /*0420*/  LDG.E R10, desc[UR18][R10.64] ;  /* 0x000000120a0a7981 */ /* 0x000f68000c1e1900 */
[----:B------:R1:W5:Y:S01]  /*0430*/  LDG.E R27, desc[UR18][R2.64+0xc] ;  /* 0x00000c12021b7981 */ /* 0x000362000c1e1900 */
[----:B------:R-:W-:-:S04]  /*0440*/  UIADD3 UR5, UPT, UPT, UR5, 0x8, URZ ;  /* 0x0000000805057890 */ /* 0x000fc8000fffe0ff */
[----:B------:R-:W-:Y:S01]  /*0450*/  UISETP.NE.AND UP0, UPT, UR5, URZ, UPT ;  /* 0x000000ff0500728c */ /* 0x000fe2000bf05270 */
[----:B0-----:R-:W-:Y:S02]  /*0460*/  MOV R5, UR20 ;  /* 0x0000001400057c02 */ /* 0x001fe40008000f00 */
[----:B-1----:R-:W-:-:S03]  /*0470*/  IADD3 R2, P0, PT, R2, 0x20, RZ ;  /* 0x0000002002027810 */ /* 0x002fc60007f1e0ff */
[----:B------:R-:W-:Y:S01]  /*0480*/  IMAD R14, R5, 0x8, R14 ;  /* 0x00000008050e7824 */ /* 0x000fe200078e020e */
[----:B------:R-:W-:Y:S01]  /*0490*/  IADD3.X R3, PT, PT, RZ, R3, RZ, P0, !PT ;  /* 0x00000003ff037210 */ /* 0x000fe200007fe4ff */
[----:B--2---:R-:W-:-:S04]  /*04a0*/  FFMA R22, R21, R22, R12 ;  /* 0x0000001615167223 */ /* 0x004fc8000000000c */
[----:B---3--:R-:W-:-:S04]  /*04b0*/  FFMA R20, R19, R20, R22 ;  /* 0x0000001413147223 */ /* 0x008fc80000000016 */
[----:B----4-:R-:W-:-:S04]  /*04c0*/  FFMA R18, R17, R18, R20 ;  /* 0x0000001211127223 */ /* 0x010fc80000000014 */
[----:B-----5:R-:W-:-:S04]  /*04d0*/  FFMA R16, R15, R16, R18 ;  /* 0x000000100f107223 */ /* 0x020fc80000000012 */
[----:B------:R-:W-:-:S04]  /*04e0*/  FFMA R23, R23, R4, R16 ;  /* 0x0000000417177223 */ /* 0x000fc80000000010 */
[----:B------:R-:W-:-:S04]  /*04f0*/  FFMA R24, R24, R7, R23 ;  /* 0x0000000718187223 */ /* 0x000fc80000000017 */
[----:B------:R-:W-:-:S04]  /*0500*/  FFMA R8, R25, R8, R24 ;  /* 0x0000000819087223 */ /* 0x000fc80000000018 */
[----:B------:R-:W-:Y:S01]  /*0510*/  FFMA R12, R27, R10, R8 ;  /* 0x0000000a1b0c7223 */ /* 0x000fe20000000008 */
[----:B------:R-:W-:Y:S06]  /*0520*/  BRA.U UP0, `(.L_x_4) ;  /* 0xfffffffd003c7547 */ /* 0x000fec000b83ffff */
.L_x_3:
[----:B------:R-:W-:-:S04]  /*0530*/  ULOP3.LUT UR6, UR20, 0x7, URZ, 0xc0, !UPT ;  /* 0x0000000714067892 */ /* 0x000fc8000f8ec0ff */
[----:B------:R-:W-:-:S09]  /*0540*/  UISETP.NE.AND UP0, UPT, UR6, URZ, UPT ;  /* 0x000000ff0600728c */ /* 0x000fd2000bf05270 */
[----:B------:R-:W-:Y:S05]  /*0550*/  BRA.U !UP0, `(.L_x_5) ;  /* 0x0000000508407547 */ /* 0x000fea000b800000 */
[----:B------:R-:W-:Y:S02]  /*0560*/  UISETP.GE.U32.AND UP0, UPT, UR6, 0x4, UPT ;  /* 0x000000040600788c */ /* 0x000fe4000bf06070 */
[----:B------:R-:W-:-:S04]  /*0570*/  ULOP3.LUT UR5, UR20, 0x3, URZ, 0xc0, !UPT ;  /* 0x0000000314057892 */ /* 0x000fc8000f8ec0ff */
[----:B------:R-:W-:-:S03]  /*0580*/  UISETP.NE.AND UP1, UPT, UR5, URZ, UPT ;  /* 0x000000ff0500728c */ /* 0x000fc6000bf25270 */
[----:B------:R-:W-:Y:S08]  /*0590*/  BRA.U !UP0, `(.L_x_6) ;  /* 0x00000001087c7547 */ /* 0x000ff0000b800000 */
[----:B------:R-:W1:Y:S01]  /*05a0*/  LDC.64 R6, c[0x0][0x390] ;  /* 0x0000e400ff067b82 */ /* 0x000e620000000a00 */
[----:B------:R-:W2:Y:S01]  /*05b0*/  LDCU.64 UR6, c[0x0][0x388] ;  /* 0x00007100ff0677ac */ /* 0x000ea20008000a00 */
[----:B------:R-:W-:Y:S02]  /*05c0*/  MOV R9, UR4 ;  /* 0x0000000400097c02 */ /* 0x000fe40008000f00 */
[C---:B------:R-:W-:Y:S02]  /*05d0*/  IADD3 R3, PT, PT, R13.reuse, UR4, RZ ;  /* 0x000000040d037c10 */ /* 0x040fe4000fffe0ff */
[----:B------:R-:W-:Y:S01]  /*05e0*/  IADD3 R10, P0, PT, R13, UR4, RZ ;  /* 0x000000040d0a7c10 */ /* 0x000fe2000ff1e0ff */
[----:B------:R-:W-:Y:S01]  /*05f0*/  IMAD R9, R9, UR20, R0 ;  /* 0x0000001409097c24 */ /* 0x000fe2000f8e0200 */
[----:B------:R-:W3:Y:S01]  /*0600*/  LDC.64 R4, c[0x0][0x388] ;  /* 0x0000e200ff047b82 */ /* 0x000ee20000000a00 */
[----:B------:R-:W-:Y:S02]  /*0610*/  MOV R11, UR20 ;  /* 0x00000014000b7c02 */ /* 0x000fe40008000f00 */
[----:B------:R-:W-:Y:S01]  /*0620*/  MOV R15, UR20 ;  /* 0x00000014000f7c02 */ /* 0x000fe20008000f00 */
[----:B-1----:R-:W-:Y:S01]  /*0630*/  IMAD.WIDE R6, R9, 0x4, R6 ;  /* 0x0000000409067825 */ /* 0x002fe200078e0206 */
[----:B------:R-:W-:-:S05]  /*0640*/  MOV R9, UR20 ;  /* 0x0000001400097c02 */ /* 0x000fca0008000f00 */
[----:B------:R-:W-:Y:S02]  /*0650*/  IMAD.WIDE R8, R9, 0x4, R6 ;  /* 0x0000000409087825 */ /* 0x000fe400078e0206 */
[----:B0-----:R-:W4:Y:S02]  /*0660*/  LDG.E R6, desc[UR18][R6.64] ;  /* 0x0000001206067981 */ /* 0x001f24000c1e1900 */
[----:B---3--:R-:W-:Y:S01]  /*0670*/  IMAD.WIDE.U32 R4, R3, 0x4, R4 ;  /* 0x0000000403047825 */ /* 0x008fe200078e0004 */
[----:B------:R-:W-:Y:S01]  /*0680*/  IADD3.X R3, PT, PT, RZ, RZ, RZ, P0, !PT ;  /* 0x000000ffff037210 */ /* 0x000fe200007fe4ff */
[----:B------:R-:W3:Y:S01]  /*0690*/  LDG.E R17, desc[UR18][R8.64] ;  /* 0x0000001208117981 */ /* 0x000ee2000c1e1900 */
[----:B--2---:R-:W-:-:S03]  /*06a0*/  LEA R2, P0, R10, UR6, 0x2 ;  /* 0x000000060a027c11 */ /* 0x004fc6000f8010ff */
[----:B------:R-:W4:Y:S01]  /*06b0*/  LDG.E R5, desc[UR18][R4.64] ;  /* 0x0000001204057981 */ /* 0x000f22000c1e1900 */
[----:B------:R-:W-:Y:S01]  /*06c0*/  LEA.HI.X R3, R10, UR7, R3, 0x2, P0 ;  /* 0x000000070a037c11 */ /* 0x000fe200080f1403 */
[----:B------:R-:W-:-:S04]  /*06d0*/  IMAD.WIDE R10, R11, 0x4, R8 ;  /* 0x000000040b0a7825 */ /* 0x000fc800078e0208 */
[----:B------:R-:W3:Y:S01]  /*06e0*/  LDG.E R16, desc[UR18][R2.64+0x4] ;  /* 0x0000041202107981 */ /* 0x000ee2000c1e1900 */
[----:B------:R-:W-:-:S03]  /*06f0*/  IMAD.WIDE R14, R15, 0x4, R10 ;  /* 0x000000040f0e7825 */ /* 0x000fc600078e020a */
[----:B------:R-:W2:Y:S04]  /*0700*/  LDG.E R19, desc[UR18][R10.64] ;  /* 0x000000120a137981 */ /* 0x000ea8000c1e1900 */
[----:B------:R-:W2:Y:S04]  /*0710*/  LDG.E R18, desc[UR18][R2.64+0x8] ;  /* 0x0000081202127981 */ /* 0x000ea8000c1e1900 */
[----:B------:R-:W5:Y:S04]  /*0720*/  LDG.E R20, desc[UR18][R2.64+0xc] ;  /* 0x00000c1202147981 */ /* 0x000f68000c1e1900 */
[----:B------:R-:W5:Y:S01]  /*0730*/  LDG.E R14, desc[UR18][R14.64] ;  /* 0x000000120e0e7981 */ /* 0x000f62000c1e1900 */
[----:B------:R-:W-:Y:S01]  /*0740*/  UIADD3 UR4, UPT, UPT, UR4, 0x4, URZ ;  /* 0x0000000404047890 */ /* 0x000fe2000fffe0ff */
[----:B----4-:R-:W-:-:S04]  /*0750*/  FFMA R5, R5, R6, R12 ;  /* 0x0000000605057223 */ /* 0x010fc8000000000c */
[----:B---3--:R-:W-:-:S04]  /*0760*/  FFMA R5, R16, R17, R5 ;  /* 0x0000001110057223 */ /* 0x008fc80000000005 */
[----:B--2---:R-:W-:-:S04]  /*0770*/  FFMA R5, R18, R19, R5 ;  /* 0x0000001312057223 */ /* 0x004fc80000000005 */
[----:B-----5:R-:W-:-:S07]  /*0780*/  FFMA R12, R20, R14, R5 ;  /* 0x0000000e140c7223 */ /* 0x020fce0000000005 */
.L_x_6:
[----:B------:R-:W-:Y:S05]  /*0790*/  BRA.U !UP1, `(.L_x_5) ;  /* 0x0000000109b07547 */ /* 0x000fea000b800000 */
[----:B------:R-:W-:Y:S01]  /*07a0*/  UISETP.NE.AND UP0, UPT, UR5, 0x1, UPT ;  /* 0x000000010500788c */ /* 0x000fe2000bf05270 */
[----:B------:R-:W-:Y:S01]  /*07b0*/  MOV R7, UR4 ;  /* 0x0000000400077c02 */ /* 0x000fe20008000f00 */
[----:B------:R-:W-:Y:S02]  /*07c0*/  ULOP3.LUT UR5, UR20, 0x1, URZ, 0xc0, !UPT ;  /* 0x0000000114057892 */ /* 0x000fe4000f8ec0ff */
[----:B------:R-:W-:Y:S02]  /*07d0*/  IMAD.U32 R15, RZ, RZ, UR20 ;  /* 0x00000014ff0f7e24 */ /* 0x000fe4000f8e00ff */
[----:B------:R-:W-:Y:S01]  /*07e0*/  UISETP.NE.U32.AND UP1, UPT, UR5, 0x1, UPT ;  /* 0x000000010500788c */ /* 0x000fe2000bf25070 */
[----:B------:R-:W-:-:S04]  /*07f0*/  PLOP3.LUT P1, PT, PT, PT, UP0, 0x80, 0x8 ;  /* 0x000000000008781c */ /* 0x000fc80003f2f008 */
[----:B------:R-:W1:Y:S01]  /*0800*/  @UP0 LDCU.64 UR6, c[0x0][0x388] ;  /* 0x00007100ff0607ac */ /* 0x000e620008000a00 */
[----:B------:R-:W-:Y:S01]  /*0810*/  PLOP3.LUT P0, PT, PT, PT, UP1, 0x80, 0x8 ;  /* 0x000000000008781c */ /* 0x000fe20003f0f018 */
[----:B------:R-:W2:Y:S01]  /*0820*/  @UP0 LDCU.64 UR8, c[0x0][0x390] ;  /* 0x00007200ff0807ac */ /* 0x000ea20008000a00 */
[----:B------:R-:W3:Y:S06]  /*0830*/  @UP0 LDCU.64 UR10, c[0x0][0x388] ;  /* 0x00007100ff0a07ac */ /* 0x000eec0008000a00 */
[C---:B------:R-:W-:Y:S01]  /*0840*/  @P1 VIADD R3, R13.reuse, UR4 ;  /* 0x000000040d031c36 */ /* 0x040fe20008000000 */
[----:B------:R-:W-:Y:S01]  /*0850*/  @P1 IADD3 R6, P2, PT, R13, UR4, RZ ;  /* 0x000000040d061c10 */ /* 0x000fe2000ff5e0ff */
[----:B------:R-:W4:Y:S01]  /*0860*/  @!UP1 LDCU.64 UR12, c[0x0][0x388] ;  /* 0x00007100ff0c97ac */ /* 0x000f220008000a00 */
[----:B------:R-:W-:Y:S01]  /*0870*/  @UP0 UIADD3 UR4, UPT, UPT, UR4, 0x2, URZ ;  /* 0x0000000204040890 */ /* 0x000fe2000fffe0ff */
[----:B-1----:R-:W-:-:S02]  /*0880*/  MOV R10, UR6 ;  /* 0x00000006000a7c02 */ /* 0x002fc40008000f00 */
[----:B------:R-:W-:Y:S01]  /*0890*/  MOV R11, UR7 ;  /* 0x00000007000b7c02 */ /* 0x000fe20008000f00 */
[----:B------:R-:W1:Y:S01]  /*08a0*/  @!UP1 LDCU.64 UR6, c[0x0][0x390] ;  /* 0x00007200ff0697ac */ /* 0x000e620008000a00 */
[----:B--2---:R-:W-:Y:S02]  /*08b0*/  MOV R4, UR8 ;  /* 0x0000000800047c02 */ /* 0x004fe40008000f00 */
[----:B------:R-:W-:Y:S01]  /*08c0*/  MOV R5, UR9 ;  /* 0x0000000900057c02 */ /* 0x000fe20008000f00 */
[----:B------:R-:W-:-:S04]  /*08d0*/  @P1 IMAD.WIDE.U32 R10, R3, 0x4, R10 ;  /* 0x00000004030a1825 */ /* 0x000fc800078e000a */
[----:B------:R-:W-:Y:S01]  /*08e0*/  @P1 IMAD R3, R7, UR20, R0 ;  /* 0x0000001407031c24 */ /* 0x000fe2000f8e0200 */
[----:B------:R-:W-:Y:S01]  /*08f0*/  @P1 IADD3.X R7, PT, PT, RZ, RZ, RZ, P2, !PT ;  /* 0x000000ffff071210 */ /* 0x000fe200017fe4ff */
[----:B0-----:R-:W2:Y:S01]  /*0900*/  @P1 LDG.E R11, desc[UR18][R10.64] ;  /* 0x000000120a0b1981 */ /* 0x001ea2000c1e1900 */
[C---:B---3--:R-:W-:Y:S01]  /*0910*/  @P1 LEA R2, P2, R6.reuse, UR10, 0x2 ;  /* 0x0000000a06021c11 */ /* 0x048fe2000f8410ff */
[----:B------:R-:W-:Y:S01]  /*0920*/  @P1 IMAD.WIDE R4, R3, 0x4, R4 ;  /* 0x0000000403041825 */ /* 0x000fe200078e0204 */
[----:B------:R-:W-:Y:S02]  /*0930*/  MOV R19, UR4 ;  /* 0x0000000400137c02 */ /* 0x000fe40008000f00 */
[----:B------:R-:W-:Y:S02]  /*0940*/  @P1 LEA.HI.X R3, R6, UR11, R7, 0x2, P2 ;  /* 0x0000000b06031c11 */ /* 0x000fe400090f1407 */
[----:B----4-:R-:W-:Y:S01]  /*0950*/  MOV R6, UR12 ;  /* 0x0000000c00067c02 */ /* 0x010fe20008000f00 */
[----:B------:R-:W-:Y:S01]  /*0960*/  @P1 IMAD.WIDE R14, R15, 0x4, R4 ;  /* 0x000000040f0e1825 */ /* 0x000fe200078e0204 */
[----:B------:R-:W-:Y:S01]  /*0970*/  MOV R7, UR13 ;  /* 0x0000000d00077c02 */ /* 0x000fe20008000f00 */
[----:B------:R-:W2:Y:S01]  /*0980*/  @P1 LDG.E R4, desc[UR18][R4.64] ;  /* 0x0000001204041981 */ /* 0x000ea2000c1e1900 */
[----:B------:R-:W-:Y:S01]  /*0990*/  @!P0 IADD3 R17, PT, PT, R13, UR4, RZ ;  /* 0x000000040d118c10 */ /* 0x000fe2000fffe0ff */
[----:B------:R-:W-:Y:S01]  /*09a0*/  @!P0 IMAD R19, R19, UR20, R0 ;  /* 0x0000001413138c24 */ /* 0x000fe2000f8e0200 */
[----:B-1----:R-:W-:Y:S01]  /*09b0*/  MOV R8, UR6 ;  /* 0x0000000600087c02 */ /* 0x002fe20008000f00 */
[----:B------:R-:W3:Y:S01]  /*09c0*/  @P1 LDG.E R14, desc[UR18][R14.64] ;  /* 0x000000120e0e1981 */ /* 0x000ee2000c1e1900 */
[----:B------:R-:W-:Y:S01]  /*09d0*/  MOV R9, UR7 ;  /* 0x0000000700097c02 */ /* 0x000fe20008000f00 */
[----:B------:R-:W-:-:S02]  /*09e0*/  @!P0 IMAD.WIDE.U32 R6, R17, 0x4, R6 ;  /* 0x0000000411068825 */ /* 0x000fc400078e0006 */
[----:B------:R-:W3:Y:S02]  /*09f0*/  @P1 LDG.E R2, desc[UR18][R2.64+0x4] ;  /* 0x0000041202021981 */ /* 0x000ee4000c1e1900 */
[----:B------:R-:W-:Y:S02]  /*0a00*/  @!P0 IMAD.WIDE R8, R19, 0x4, R8 ;  /* 0x0000000413088825 */ /* 0x000fe400078e0208 */
[----:B------:R-:W4:Y:S04]  /*0a10*/  @!P0 LDG.E R7, desc[UR18][R6.64] ;  /* 0x0000001206078981 */ /* 0x000f28000c1e1900 */
[----:B------:R-:W4:Y:S01]  /*0a20*/  @!P0 LDG.E R8, desc[UR18][R8.64] ;  /* 0x0000001208088981 */ /* 0x000f22000c1e1900 */
[----:B--2---:R-:W-:-:S04]  /*0a30*/  @P1 FFMA R11, R11, R4, R12 ;  /* 0x000000040b0b1223 */ /* 0x004fc8000000000c */
[----:B---3--:R-:W-:-:S04]  /*0a40*/  @P1 FFMA R12, R2, R14, R11 ;  /* 0x0000000e020c1223 */ /* 0x008fc8000000000b */
[----:B----4-:R-:W-:-:S07]  /*0a50*/  @!P0 FFMA R12, R7, R8, R12 ;  /* 0x00000008070c8223 */ /* 0x010fce000000000c */
.L_x_5:
[----:B------:R-:W1:Y:S01]  /*0a60*/  LDC.64 R2, c[0x0][0x398] ;  /* 0x0000e600ff027b82 */ /* 0x000e620000000a00 */
[----:B------:R-:W-:-:S05]  /*0a70*/  IADD3 R13, PT, PT, R0, R13, RZ ;  /* 0x0000000d000d7210 */ /* 0x000fca0007ffe0ff */
[----:B-1----:R-:W-:-:S05]  /*0a80*/  IMAD.WIDE R2, R13, 0x4, R2 ;  /* 0x000000040d027825 */ /* 0x002fca00078e0202 */
[----:B0-----:R-:W-:Y:S01]  /*0a90*/  STG.E desc[UR18][R2.64], R12 ;  /* 0x0000000c02007986 */ /* 0x001fe2000c101912 */
[----:B------:R-:W-:Y:S05]  /*0aa0*/  EXIT ;  /* 0x000000000000794d */ /* 0x000fea0003800000 */
.L_x_7:
        /* <DEDUP_REMOVED lines=13> */
.L_x_9:


//--------------------- .nv.shared._Z20kernel_matmul_sharediPfS_S_ --------------------------
	.section	.nv.shared._Z20kernel_matmul_sharediPfS_S_,"aw",@nobits
	.sectionflags	@""
	.align	4
.nv.shared._Z20kernel_matmul_sharediPfS_S_:
	.zero		9216


//--------------------- .nv.shared.reserved.0     --------------------------
	.section	.nv.shared.reserved.0,"aw",@nobits
	.weak		__nv_reservedSMEM_offset_0_alias
	.size		__nv_reservedSMEM_offset_0_alias, 0, 64
	.other		__nv_reservedSMEM_offset_0_alias,@"STO_CUDA_RESERVED_SHARED STV_DEFAULT"
__nv_reservedSMEM_offset_0_alias:
	.zero		0
	.zero		64


//--------------------- .nv.constant0._Z20kernel_matmul_sharediPfS_S_ --------------------------
	.section	.nv.constant0._Z20kernel_matmul_sharediPfS_S_,"a",@progbits
	.sectionflags	@""
	.align	4
.nv.constant0._Z20kernel_matmul_sharediPfS_S_:
	.zero		928


//--------------------- .nv.constant0._Z13kernel_matmuliPfS_S_ --------------------------
	.section	.nv.constant0._Z13kernel_matmuliPfS_S_,"a",@progbits
	.sectionflags	@""
	.align	4
.nv.constant0._Z13kernel_matmuliPfS_S_:
	.zero		928


//--------------------- SYMBOLS --------------------------

	.type		.nv.reservedSmem.offset0,@object
	.size		.nv.reservedSmem.offset0,0x4
	.type		.nv.reservedSmem.cap,@object
	.size		.nv.reservedSmem.cap,0x4
